	.headerflags	@"EF_CUDA_TEXMODE_UNIFIED EF_CUDA_64BIT_ADDRESS EF_CUDA_ACCELERATORS EF_CUDA_SM90 EF_CUDA_VIRTUAL_SM(EF_CUDA_SM90)"
	.elftype	@"ET_EXEC"


//--------------------- .nv.info                  --------------------------
	.section	.nv.info,"",@"SHT_CUDA_INFO"
	.align	4


	//----- nvinfo : EIATTR_REGCOUNT
	.align		4
        /*0000*/ 	.byte	0x04, 0x2f
        /*0002*/ 	.short	(.L_3 - .L_2)
	.align		4
.L_2:
        /*0004*/ 	.word	index@(triton_poi_fused__native_batch_norm_legit_no_training_convolution_relu_9)
        /*0008*/ 	.word	0x0000001f


	//----- nvinfo : EIATTR_MIN_STACK_SIZE
	.align		4
.L_3:
        /*000c*/ 	.byte	0x04, 0x12
        /*000e*/ 	.short	(.L_5 - .L_4)
	.align		4
.L_4:
        /*0010*/ 	.word	index@(triton_poi_fused__native_batch_norm_legit_no_training_convolution_relu_9)
        /*0014*/ 	.word	0x00000000


	//----- nvinfo : EIATTR_FRAME_SIZE
	.align		4
.L_5:
        /*0018*/ 	.byte	0x04, 0x11
        /*001a*/ 	.short	(.L_7 - .L_6)
	.align		4
.L_6:
        /*001c*/ 	.word	index@(triton_poi_fused__native_batch_norm_legit_no_training_convolution_relu_9)
        /*0020*/ 	.word	0x00000000


	//----- nvinfo : EIATTR_MIN_STACK_SIZE
	.align		4
.L_7:
        /*0024*/ 	.byte	0x04, 0x12
        /*0026*/ 	.short	(.L_9 - .L_8)
	.align		4
.L_8:
        /*0028*/ 	.word	index@(triton_poi_fused__native_batch_norm_legit_no_training_convolution_relu_9)
        /*002c*/ 	.word	0x00000000
.L_9:


//--------------------- .nv.info.triton_poi_fused__native_batch_norm_legit_no_training_convolution_relu_9 --------------------------
	.section	.nv.info.triton_poi_fused__native_batch_norm_legit_no_training_convolution_relu_9,"",@"SHT_CUDA_INFO"
	.sectionflags	@""
	.align	4


	//----- nvinfo : EIATTR_CUDA_API_VERSION
	.align		4
        /*0000*/ 	.byte	0x04, 0x37
        /*0002*/ 	.short	(.L_11 - .L_10)
.L_10:
        /*0004*/ 	.word	0x0000007c


	//----- nvinfo : EIATTR_KPARAM_INFO
	.align		4
.L_11:
        /*0008*/ 	.byte	0x04, 0x17
        /*000a*/ 	.short	(.L_13 - .L_12)
.L_12:
        /*000c*/ 	.word	0x00000000
        /*0010*/ 	.short	0x0007
        /*0012*/ 	.short	0x0038
        /*0014*/ 	.byte	0x00, 0xf0, 0x11, 0x00


	//----- nvinfo : EIATTR_KPARAM_INFO
	.align		4
.L_13:
        /*0018*/ 	.byte	0x04, 0x17
        /*001a*/ 	.short	(.L_15 - .L_14)
.L_14:
        /*001c*/ 	.word	0x00000000
        /*0020*/ 	.short	0x0006
        /*0022*/ 	.short	0x0030
        /*0024*/ 	.byte	0x00, 0xf4, 0x21, 0x00


	//----- nvinfo : EIATTR_KPARAM_INFO
	.align		4
.L_15:
        /*0028*/ 	.byte	0x04, 0x17
        /*002a*/ 	.short	(.L_17 - .L_16)
.L_16:
        /*002c*/ 	.word	0x00000000
        /*0030*/ 	.short	0x0005
        /*0032*/ 	.short	0x0028
        /*0034*/ 	.byte	0x00, 0xf4, 0x21, 0x00


	//----- nvinfo : EIATTR_KPARAM_INFO
	.align		4
.L_17:
        /*0038*/ 	.byte	0x04, 0x17
        /*003a*/ 	.short	(.L_19 - .L_18)
.L_18:
        /*003c*/ 	.word	0x00000000
        /*0040*/ 	.short	0x0004
        /*0042*/ 	.short	0x0020
        /*0044*/ 	.byte	0x00, 0xf4, 0x21, 0x00


	//----- nvinfo : EIATTR_KPARAM_INFO
	.align		4
.L_19:
        /*0048*/ 	.byte	0x04, 0x17
        /*004a*/ 	.short	(.L_21 - .L_20)
.L_20:
        /*004c*/ 	.word	0x00000000
        /*0050*/ 	.short	0x0003
        /*0052*/ 	.short	0x0018
        /*0054*/ 	.byte	0x00, 0xf4, 0x21, 0x00


	//----- nvinfo : EIATTR_KPARAM_INFO
	.align		4
.L_21:
        /*0058*/ 	.byte	0x04, 0x17
        /*005a*/ 	.short	(.L_23 - .L_22)
.L_22:
        /*005c*/ 	.word	0x00000000
        /*0060*/ 	.short	0x0002
        /*0062*/ 	.short	0x0010
        /*0064*/ 	.byte	0x00, 0xf4, 0x21, 0x00


	//----- nvinfo : EIATTR_KPARAM_INFO
	.align		4
.L_23:
        /*0068*/ 	.byte	0x04, 0x17
        /*006a*/ 	.short	(.L_25 - .L_24)
.L_24:
        /*006c*/ 	.word	0x00000000
        /*0070*/ 	.short	0x0001
        /*0072*/ 	.short	0x0008
        /*0074*/ 	.byte	0x00, 0xf4, 0x21, 0x00


	//----- nvinfo : EIATTR_KPARAM_INFO
	.align		4
.L_25:
        /*0078*/ 	.byte	0x04, 0x17
        /*007a*/ 	.short	(.L_27 - .L_26)
.L_26:
        /*007c*/ 	.word	0x00000000
        /*0080*/ 	.short	0x0000
        /*0082*/ 	.short	0x0000
        /*0084*/ 	.byte	0x00, 0xf4, 0x21, 0x00


	//----- nvinfo : EIATTR_SPARSE_MMA_MASK
	.align		4
.L_27:
        /*0088*/ 	.byte	0x03, 0x50
        /*008a*/ 	.short	0x0000


	//----- nvinfo : EIATTR_MAXREG_COUNT
	.align		4
        /*008c*/ 	.byte	0x03, 0x1b
        /*008e*/ 	.short	0x00ff


	//----- nvinfo : EIATTR_EXIT_INSTR_OFFSETS
	.align		4
        /*0090*/ 	.byte	0x04, 0x1c
        /*0092*/ 	.short	(.L_29 - .L_28)


	//   ....[0]....
.L_28:
        /*0094*/ 	.word	0x00000630


	//----- nvinfo : EIATTR_REQNTID
	.align		4
.L_29:
        /*0098*/ 	.byte	0x04, 0x10
        /*009a*/ 	.short	(.L_31 - .L_30)
.L_30:
        /*009c*/ 	.word	0x00000080
        /*00a0*/ 	.word	0x00000001
        /*00a4*/ 	.word	0x00000001


	//----- nvinfo : EIATTR_CBANK_PARAM_SIZE
	.align		4
.L_31:
        /*00a8*/ 	.byte	0x03, 0x19
        /*00aa*/ 	.short	0x003c


	//----- nvinfo : EIATTR_PARAM_CBANK
	.align		4
        /*00ac*/ 	.byte	0x04, 0x0a
        /*00ae*/ 	.short	(.L_33 - .L_32)
	.align		4
.L_32:
        /*00b0*/ 	.word	index@(.nv.constant0.triton_poi_fused__native_batch_norm_legit_no_training_convolution_relu_9)
        /*00b4*/ 	.short	0x0210
        /*00b6*/ 	.short	0x003c


	//----- nvinfo : EIATTR_SW_WAR
	.align		4
.L_33:
        /*00b8*/ 	.byte	0x04, 0x36
        /*00ba*/ 	.short	(.L_35 - .L_34)
.L_34:
        /*00bc*/ 	.word	0x00000008
.L_35:


//--------------------- .nv.callgraph             --------------------------
	.section	.nv.callgraph,"",@"SHT_CUDA_CALLGRAPH"
	.align	4
	.sectionentsize	8
	.align		4
        /*0000*/ 	.word	0x00000000
	.align		4
        /*0004*/ 	.word	0xffffffff
	.align		4
        /*0008*/ 	.word	0x00000000
	.align		4
        /*000c*/ 	.word	0xfffffffe
	.align		4
        /*0010*/ 	.word	0x00000000
	.align		4
        /*0014*/ 	.word	0xfffffffd
	.align		4
        /*0018*/ 	.word	0x00000000
	.align		4
        /*001c*/ 	.word	0xfffffffc


//--------------------- .nv.constant4             --------------------------
	.section	.nv.constant4,"a",@progbits
	.align	8
	.align		8
.nv.constant4:
        /*0000*/ 	.dword	_$_str
	.align		8
        /*0008*/ 	.dword	_$_str_$_2


//--------------------- .text.triton_poi_fused__native_batch_norm_legit_no_training_convolution_relu_9 --------------------------
	.section	.text.triton_poi_fused__native_batch_norm_legit_no_training_convolution_relu_9,"ax",@progbits
	.align	128
        .global         triton_poi_fused__native_batch_norm_legit_no_training_convolution_relu_9
        .type           triton_poi_fused__native_batch_norm_legit_no_training_convolution_relu_9,@function
        .size           triton_poi_fused__native_batch_norm_legit_no_training_convolution_relu_9,(.L_x_1 - triton_poi_fused__native_batch_norm_legit_no_training_convolution_relu_9)
        .other          triton_poi_fused__native_batch_norm_legit_no_training_convolution_relu_9,@"STO_CUDA_ENTRY STV_DEFAULT"
triton_poi_fused__native_batch_norm_legit_no_training_convolution_relu_9:
.text.triton_poi_fused__native_batch_norm_legit_no_training_convolution_relu_9:
[----:B------:R-:W-:Y:S01]  /*0000*/  LDC R1, c[0x0][0x28] ;  /* 0x00000a00ff017b82 */ /* 0x000fe20000000800 */
[----:B------:R-:W1:Y:S07]  /*0010*/  S2R R0, SR_TID.X ;  /* 0x0000000000007919 */ /* 0x000e6e0000002100 */
[----:B------:R-:W2:Y:S01]  /*0020*/  LDC.64 R4, c[0x0][0x228] ;  /* 0x00008a00ff047b82 */ /* 0x000ea20000000a00 */
[----:B------:R-:W-:Y:S01]  /*0030*/  ULDC.64 UR4, c[0x0][0x208] ;  /* 0x0000820000047ab9 */ /* 0x000fe20000000a00 */
[----:B------:R-:W3:Y:S01]  /*0040*/  S2R R7, SR_CTAID.X ;  /* 0x0000000000077919 */ /* 0x000ee20000002500 */
[----:B------:R-:W-:-:S05]  /*0050*/  HFMA2.MMA R18, -RZ, RZ, 1.625, 0 ;  /* 0x3e800000ff127435 */ /* 0x000fca00000001ff */
[----:B------:R-:W4:Y:S08]  /*0060*/  LDC.64 R8, c[0x0][0x218] ;  /* 0x00008600ff087b82 */ /* 0x000f300000000a00 */
[----:B------:R-:W5:Y:S08]  /*0070*/  LDC.64 R26, c[0x0][0x210] ;  /* 0x00008400ff1a7b82 */ /* 0x000f700000000a00 */
[----:B------:R-:W5:Y:S01]  /*0080*/  LDC.64 R12, c[0x0][0x220] ;  /* 0x00008800ff0c7b82 */ /* 0x000f620000000a00 */
[----:B-1----:R-:W-:-:S07]  /*0090*/  SHF.L.U32 R0, R0, 0x2, RZ ;  /* 0x0000000200007819 */ /* 0x002fce00000006ff */
[----:B------:R-:W1:Y:S01]  /*00a0*/  LDC.64 R16, c[0x0][0x230] ;  /* 0x00008c00ff107b82 */ /* 0x000e620000000a00 */
[----:B---3--:R-:W-:Y:S02]  /*00b0*/  SHF.R.S32.HI R3, RZ, 0x16, R7 ;  /* 0x00000016ff037819 */ /* 0x008fe40000011407 */
[----:B------:R-:W-:Y:S02]  /*00c0*/  LOP3.LUT R0, R0, 0x1fc, RZ, 0xc0, !PT ;  /* 0x000001fc00007812 */ /* 0x000fe400078ec0ff */
[----:B------:R-:W-:-:S03]  /*00d0*/  SGXT R3, R3, 0x1 ;  /* 0x000000010303781a */ /* 0x000fc60000000200 */
[----:B------:R-:W3:Y:S01]  /*00e0*/  LDC.64 R20, c[0x0][0x238] ;  /* 0x00008e00ff147b82 */ /* 0x000ee20000000a00 */
[----:B------:R-:W-:-:S04]  /*00f0*/  LEA R0, R7, R0, 0x9 ;  /* 0x0000000007007211 */ /* 0x000fc800078e48ff */
[----:B------:R-:W-:-:S04]  /*0100*/  LEA.HI R3, R3, R0, RZ, 0x6 ;  /* 0x0000000003037211 */ /* 0x000fc800078f30ff */
[----:B------:R-:W-:-:S04]  /*0110*/  LOP3.LUT R3, R3, 0xffffffc0, RZ, 0xc0, !PT ;  /* 0xffffffc003037812 */ /* 0x000fc800078ec0ff */
[----:B------:R-:W-:-:S05]  /*0120*/  IADD3 R23, R0, -R3, RZ ;  /* 0x8000000300177210 */ /* 0x000fca0007ffe0ff */
[----:B--2---:R-:W-:-:S06]  /*0130*/  IMAD.WIDE R4, R23, 0x4, R4 ;  /* 0x0000000417047825 */ /* 0x004fcc00078e0204 */
[----:B------:R-:W2:Y:S01]  /*0140*/  LDG.E.EL.128 R4, desc[UR4][R4.64] ;  /* 0x0000000404047981 */ /* 0x000ea2000c2e1d00 */
[----:B----4-:R-:W-:-:S04]  /*0150*/  IMAD.WIDE R8, R23, 0x4, R8 ;  /* 0x0000000417087825 */ /* 0x010fc800078e0208 */
[----:B-----5:R-:W-:Y:S02]  /*0160*/  IMAD.WIDE R26, R0, 0x4, R26 ;  /* 0x00000004001a7825 */ /* 0x020fe400078e021a */
[----:B------:R-:W4:Y:S02]  /*0170*/  LDG.E.EL.128 R8, desc[UR4][R8.64] ;  /* 0x0000000408087981 */ /* 0x000f24000c2e1d00 */
[----:B0-----:R-:W-:-:S04]  /*0180*/  IMAD.WIDE R12, R23, 0x4, R12 ;  /* 0x00000004170c7825 */ /* 0x001fc800078e020c */
[----:B-1----:R-:W-:-:S04]  /*0190*/  IMAD.WIDE R16, R23, 0x4, R16 ;  /* 0x0000000417107825 */ /* 0x002fc800078e0210 */
[----:B---3--:R-:W-:-:S04]  /*01a0*/  IMAD.WIDE R20, R23, 0x4, R20 ;  /* 0x0000000417147825 */ /* 0x008fc800078e0214 */
[----:B--2---:R-:W-:Y:S01]  /*01b0*/  FADD R2, R4, 0.0010000000474974513054 ;  /* 0x3a83126f04027421 */ /* 0x004fe20000000000 */
[----:B------:R-:W-:Y:S01]  /*01c0*/  FADD R3, R5, 0.0010000000474974513054 ;  /* 0x3a83126f05037421 */ /* 0x000fe20000000000 */
[----:B------:R-:W-:Y:S01]  /*01d0*/  FADD R6, R6, 0.0010000000474974513054 ;  /* 0x3a83126f06067421 */ /* 0x000fe20000000000 */
[----:B------:R-:W-:-:S03]  /*01e0*/  FADD R7, R7, 0.0010000000474974513054 ;  /* 0x3a83126f07077421 */ /* 0x000fc60000000000 */
[----:B------:R-:W0:Y:S08]  /*01f0*/  MUFU.SQRT R2, R2 ;  /* 0x0000000200027308 */ /* 0x000e300000002000 */
[----:B------:R-:W1:Y:S01]  /*0200*/  MUFU.SQRT R3, R3 ;  /* 0x0000000300037308 */ /* 0x000e620000002000 */
[----:B0-----:R-:W-:-:S07]  /*0210*/  FSETP.GT.AND P6, PT, R2, 8.50705917302346158658e+37, PT ;  /* 0x7e8000000200780b */ /* 0x001fce0003fc4000 */
[----:B------:R-:W0:Y:S01]  /*0220*/  MUFU.SQRT R24, R6 ;  /* 0x0000000600187308 */ /* 0x000e220000002000 */
[----:B------:R-:W-:Y:S02]  /*0230*/  FSETP.GEU.AND P5, PT, R2, 1.175494350822287508e-38, PT ;  /* 0x008000000200780b */ /* 0x000fe40003fae000 */
[----:B------:R-:W-:Y:S02]  /*0240*/  FSEL R5, R18, 1, P6 ;  /* 0x3f80000012057808 */ /* 0x000fe40003000000 */
[----:B-1----:R-:W-:-:S03]  /*0250*/  FSETP.GT.AND P4, PT, R3, 8.50705917302346158658e+37, PT ;  /* 0x7e8000000300780b */ /* 0x002fc60003f84000 */
[----:B------:R-:W1:Y:S01]  /*0260*/  MUFU.SQRT R22, R7 ;  /* 0x0000000700167308 */ /* 0x000e620000002000 */
[----:B------:R-:W-:Y:S01]  /*0270*/  FSETP.GEU.AND P3, PT, R3, 1.175494350822287508e-38, PT ;  /* 0x008000000300780b */ /* 0x000fe20003f6e000 */
[----:B------:R-:W-:-:S04]  /*0280*/  @P6 FMUL R2, R2, 0.25 ;  /* 0x3e80000002026820 */ /* 0x000fc80000400000 */
[----:B------:R-:W-:Y:S01]  /*0290*/  @!P5 FMUL R5, R5, 16777216 ;  /* 0x4b8000000505d820 */ /* 0x000fe20000400000 */
[----:B0-----:R-:W-:Y:S01]  /*02a0*/  FSETP.GT.AND P2, PT, R24, 8.50705917302346158658e+37, PT ;  /* 0x7e8000001800780b */ /* 0x001fe20003f44000 */
[----:B------:R-:W-:Y:S01]  /*02b0*/  @!P5 FMUL R2, R2, 16777216 ;  /* 0x4b8000000202d820 */ /* 0x000fe20000400000 */
[----:B------:R-:W-:Y:S01]  /*02c0*/  FSETP.GEU.AND P0, PT, R24, 1.175494350822287508e-38, PT ;  /* 0x008000001800780b */ /* 0x000fe20003f0e000 */
[----:B------:R-:W-:-:S04]  /*02d0*/  @P4 FMUL R3, R3, 0.25 ;  /* 0x3e80000003034820 */ /* 0x000fc80000400000 */
[----:B------:R-:W0:Y:S01]  /*02e0*/  MUFU.RCP R2, R2 ;  /* 0x0000000200027308 */ /* 0x000e220000001000 */
[C---:B-1----:R-:W-:Y:S01]  /*02f0*/  FSETP.GT.AND P1, PT, R22.reuse, 8.50705917302346158658e+37, PT ;  /* 0x7e8000001600780b */ /* 0x042fe20003f24000 */
[----:B------:R-:W-:Y:S01]  /*0300*/  @!P3 FMUL R3, R3, 16777216 ;  /* 0x4b8000000303b820 */ /* 0x000fe20000400000 */
[----:B------:R-:W-:-:S03]  /*0310*/  FSETP.GEU.AND P6, PT, R22, 1.175494350822287508e-38, PT ;  /* 0x008000001600780b */ /* 0x000fc60003fce000 */
[----:B------:R-:W-:Y:S02]  /*0320*/  @P2 FMUL R24, R24, 0.25 ;  /* 0x3e80000018182820 */ /* 0x000fe40000400000 */
[----:B------:R-:W1:Y:S02]  /*0330*/  MUFU.RCP R3, R3 ;  /* 0x0000000300037308 */ /* 0x000e640000001000 */
[----:B------:R-:W-:-:S04]  /*0340*/  @!P0 FMUL R24, R24, 16777216 ;  /* 0x4b80000018188820 */ /* 0x000fc80000400000 */
[----:B------:R-:W-:Y:S01]  /*0350*/  @P1 FMUL R22, R22, 0.25 ;  /* 0x3e80000016161820 */ /* 0x000fe20000400000 */
[----:B------:R-:W-:Y:S01]  /*0360*/  FSEL R14, R18, 1, P4 ;  /* 0x3f800000120e7808 */ /* 0x000fe20002000000 */
[----:B0-----:R-:W-:Y:S02]  /*0370*/  FMUL R2, R2, R5 ;  /* 0x0000000502027220 */ /* 0x001fe40000400000 */
[----:B------:R-:W-:Y:S01]  /*0380*/  @!P6 FMUL R22, R22, 16777216 ;  /* 0x4b8000001616e820 */ /* 0x000fe20000400000 */
[----:B------:R-:W4:Y:S01]  /*0390*/  LDG.E.128 R4, desc[UR4][R26.64] ;  /* 0x000000041a047981 */ /* 0x000f22000c1e1d00 */
[----:B------:R-:W0:Y:S01]  /*03a0*/  MUFU.RCP R24, R24 ;  /* 0x0000001800187308 */ /* 0x000e220000001000 */
[----:B------:R-:W-:Y:S01]  /*03b0*/  @!P3 FMUL R14, R14, 16777216 ;  /* 0x4b8000000e0eb820 */ /* 0x000fe20000400000 */
[----:B------:R-:W-:-:S06]  /*03c0*/  FSEL R19, R18, 1, P2 ;  /* 0x3f80000012137808 */ /* 0x000fcc0001000000 */
[----:B------:R2:W3:Y:S01]  /*03d0*/  MUFU.RCP R25, R22 ;  /* 0x0000001600197308 */ /* 0x0004e20000001000 */
[----:B------:R-:W-:Y:S01]  /*03e0*/  FSEL R18, R18, 1, P1 ;  /* 0x3f80000012127808 */ /* 0x000fe20000800000 */
[----:B-1----:R-:W-:Y:S02]  /*03f0*/  FMUL R3, R3, R14 ;  /* 0x0000000e03037220 */ /* 0x002fe40000400000 */
[----:B------:R-:W5:Y:S01]  /*0400*/  LDG.E.EL.128 R12, desc[UR4][R12.64] ;  /* 0x000000040c0c7981 */ /* 0x000f62000c2e1d00 */
[----:B------:R-:W-:Y:S01]  /*0410*/  @!P0 FMUL R19, R19, 16777216 ;  /* 0x4b80000013138820 */ /* 0x000fe20000400000 */
[----:B------:R-:W-:-:S03]  /*0420*/  @!P6 FMUL R18, R18, 16777216 ;  /* 0x4b8000001212e820 */ /* 0x000fc60000400000 */
[----:B0-----:R-:W-:Y:S01]  /*0430*/  FMUL R24, R24, R19 ;  /* 0x0000001318187220 */ /* 0x001fe20000400000 */
[----:B--2---:R-:W2:Y:S01]  /*0440*/  LDG.E.EL.128 R20, desc[UR4][R20.64] ;  /* 0x0000000414147981 */ /* 0x004ea2000c2e1d00 */
[----:B---3--:R-:W-:-:S03]  /*0450*/  FMUL R25, R25, R18 ;  /* 0x0000001219197220 */ /* 0x008fc60000400000 */
[----:B------:R-:W2:Y:S01]  /*0460*/  LDG.E.EL.128 R16, desc[UR4][R16.64] ;  /* 0x0000000410107981 */ /* 0x000ea2000c2e1d00 */
[----:B----4-:R-:W-:Y:S01]  /*0470*/  FADD R7, R7, R11 ;  /* 0x0000000b07077221 */ /* 0x010fe20000000000 */
[----:B------:R-:W-:Y:S02]  /*0480*/  FADD R6, R6, R10 ;  /* 0x0000000a06067221 */ /* 0x000fe40000000000 */
[----:B------:R-:W0:Y:S01]  /*0490*/  LDC.64 R10, c[0x0][0x240] ;  /* 0x00009000ff0a7b82 */ /* 0x000e220000000a00 */
[----:B------:R-:W-:Y:S01]  /*04a0*/  FADD R5, R5, R9 ;  /* 0x0000000905057221 */ /* 0x000fe20000000000 */
[----:B------:R-:W-:Y:S01]  /*04b0*/  FADD R4, R4, R8 ;  /* 0x0000000804047221 */ /* 0x000fe20000000000 */
[----:B-----5:R-:W-:Y:S01]  /*04c0*/  FADD R28, -R15, R7 ;  /* 0x000000070f1c7221 */ /* 0x020fe20000000100 */
[----:B------:R-:W-:Y:S01]  /*04d0*/  FADD R15, -R14, R6 ;  /* 0x000000060e0f7221 */ /* 0x000fe20000000100 */
[----:B------:R-:W-:Y:S01]  /*04e0*/  FADD R14, -R13, R5 ;  /* 0x000000050d0e7221 */ /* 0x000fe20000000100 */
[----:B------:R-:W-:Y:S01]  /*04f0*/  FADD R9, -R12, R4 ;  /* 0x000000040c097221 */ /* 0x000fe20000000100 */
[----:B------:R-:W-:Y:S01]  /*0500*/  FMUL R8, R25, R28 ;  /* 0x0000001c19087220 */ /* 0x000fe20000400000 */
[----:B------:R-:W-:Y:S01]  /*0510*/  FMUL R15, R24, R15 ;  /* 0x0000000f180f7220 */ /* 0x000fe20000400000 */
[----:B------:R-:W-:Y:S01]  /*0520*/  FMUL R14, R3, R14 ;  /* 0x0000000e030e7220 */ /* 0x000fe20000400000 */
[----:B------:R-:W-:Y:S01]  /*0530*/  FMUL R9, R2, R9 ;  /* 0x0000000902097220 */ /* 0x000fe20000400000 */
[----:B--2---:R-:W-:Y:S01]  /*0540*/  FFMA R8, R19, R8, R23 ;  /* 0x0000000813087223 */ /* 0x004fe20000000017 */
[----:B------:R-:W-:Y:S01]  /*0550*/  FFMA R15, R18, R15, R22 ;  /* 0x0000000f120f7223 */ /* 0x000fe20000000016 */
[----:B------:R-:W-:Y:S01]  /*0560*/  FFMA R14, R17, R14, R21 ;  /* 0x0000000e110e7223 */ /* 0x000fe20000000015 */
[----:B------:R-:W-:-:S02]  /*0570*/  FFMA R16, R16, R9, R20 ;  /* 0x0000000910107223 */ /* 0x000fc40000000014 */
[----:B------:R-:W-:Y:S02]  /*0580*/  FSETP.GEU.AND P0, PT, R8, RZ, PT ;  /* 0x000000ff0800720b */ /* 0x000fe40003f0e000 */
[C---:B------:R-:W-:Y:S02]  /*0590*/  FSETP.GEU.AND P1, PT, R15.reuse, RZ, PT ;  /* 0x000000ff0f00720b */ /* 0x040fe40003f2e000 */
[----:B------:R-:W-:Y:S02]  /*05a0*/  FSETP.GEU.AND P2, PT, R14, RZ, PT ;  /* 0x000000ff0e00720b */ /* 0x000fe40003f4e000 */
[----:B------:R-:W-:Y:S01]  /*05b0*/  FSETP.GEU.AND P3, PT, R16, RZ, PT ;  /* 0x000000ff1000720b */ /* 0x000fe20003f6e000 */
[----:B0-----:R-:W-:Y:S01]  /*05c0*/  IMAD.WIDE R2, R0, 0x4, R10 ;  /* 0x0000000400027825 */ /* 0x001fe200078e020a */
[----:B------:R-:W-:Y:S02]  /*05d0*/  SEL R11, R8, RZ, P0 ;  /* 0x000000ff080b7207 */ /* 0x000fe40000000000 */
[----:B------:R-:W-:-:S02]  /*05e0*/  SEL R10, R15, RZ, P1 ;  /* 0x000000ff0f0a7207 */ /* 0x000fc40000800000 */
[----:B------:R-:W-:Y:S02]  /*05f0*/  SEL R9, R14, RZ, P2 ;  /* 0x000000ff0e097207 */ /* 0x000fe40001000000 */
[----:B------:R-:W-:Y:S01]  /*0600*/  SEL R8, R16, RZ, P3 ;  /* 0x000000ff10087207 */ /* 0x000fe20001800000 */
[----:B------:R-:W-:Y:S04]  /*0610*/  STG.E.128 desc[UR4][R26.64], R4 ;  /* 0x000000041a007986 */ /* 0x000fe8000c101d04 */
[----:B------:R-:W-:Y:S01]  /*0620*/  STG.E.128 desc[UR4][R2.64], R8 ;  /* 0x0000000802007986 */ /* 0x000fe2000c101d04 */
[----:B------:R-:W-:Y:S05]  /*0630*/  EXIT ;  /* 0x000000000000794d */ /* 0x000fea0003800000 */
.L_x_0:
[----:B------:R-:W-:-:S00]  /*0640*/  BRA `(.L_x_0) ;  /* 0xfffffffc00fc7947 */ /* 0x000fc0000383ffff */
[----:B------:R-:W-:-:S00]  /*0650*/  NOP ;  /* 0x0000000000007918 */ /* 0x000fc00000000000 */
        /* <DEDUP_REMOVED lines=10> */
.L_x_1:


//--------------------- .nv.global.init           --------------------------
	.section	.nv.global.init,"aw",@progbits
.nv.global.init:
	.type		_$_str,@object
	.size		_$_str,(_$_str_$_2 - _$_str)
_$_str:
        /*0000*/ 	.byte	0x5f, 0x5f, 0x43, 0x55, 0x44, 0x41, 0x5f, 0x46, 0x54, 0x5a, 0x00
	.type		_$_str_$_2,@object
	.size		_$_str_$_2,(.L_1 - _$_str_$_2)
_$_str_$_2:
        /*000b*/ 	.byte	0x5f, 0x5f, 0x43, 0x55, 0x44, 0x41, 0x5f, 0x50, 0x52, 0x45, 0x43, 0x5f, 0x53, 0x51, 0x52, 0x54
        /*001b*/ 	.byte	0x00
.L_1:


//--------------------- .nv.constant0.triton_poi_fused__native_batch_norm_legit_no_training_convolution_relu_9 --------------------------
	.section	.nv.constant0.triton_poi_fused__native_batch_norm_legit_no_training_convolution_relu_9,"a",@progbits
	.sectionflags	@""
	.align	4
.nv.constant0.triton_poi_fused__native_batch_norm_legit_no_training_convolution_relu_9:
	.zero		588
